//
// Generated by NVIDIA NVVM Compiler
//
// Compiler Build ID: CL-36424714
// Cuda compilation tools, release 13.0, V13.0.88
// Based on NVVM 20.0.0
//

.version 9.0
.target sm_100
.address_size 64

	// .globl	_Z35prepareHorizontalPottsProblems4ADMMPfS_S_S_S_S_fjjj

.visible .entry _Z35prepareHorizontalPottsProblems4ADMMPfS_S_S_S_S_fjjj(
	.param .u64 .ptr .align 1 _Z35prepareHorizontalPottsProblems4ADMMPfS_S_S_S_S_fjjj_param_0,
	.param .u64 .ptr .align 1 _Z35prepareHorizontalPottsProblems4ADMMPfS_S_S_S_S_fjjj_param_1,
	.param .u64 .ptr .align 1 _Z35prepareHorizontalPottsProblems4ADMMPfS_S_S_S_S_fjjj_param_2,
	.param .u64 .ptr .align 1 _Z35prepareHorizontalPottsProblems4ADMMPfS_S_S_S_S_fjjj_param_3,
	.param .u64 .ptr .align 1 _Z35prepareHorizontalPottsProblems4ADMMPfS_S_S_S_S_fjjj_param_4,
	.param .u64 .ptr .align 1 _Z35prepareHorizontalPottsProblems4ADMMPfS_S_S_S_S_fjjj_param_5,
	.param .f32 _Z35prepareHorizontalPottsProblems4ADMMPfS_S_S_S_S_fjjj_param_6,
	.param .u32 _Z35prepareHorizontalPottsProblems4ADMMPfS_S_S_S_S_fjjj_param_7,
	.param .u32 _Z35prepareHorizontalPottsProblems4ADMMPfS_S_S_S_S_fjjj_param_8,
	.param .u32 _Z35prepareHorizontalPottsProblems4ADMMPfS_S_S_S_S_fjjj_param_9
)
{
	.reg .pred 	%p<6>;
	.reg .b32 	%r<21>;
	.reg .b32 	%f<11>;
	.reg .b64 	%rd<21>;

	ld.param.u64 	%rd1, [_Z35prepareHorizontalPottsProblems4ADMMPfS_S_S_S_S_fjjj_param_0];
	ld.param.u64 	%rd2, [_Z35prepareHorizontalPottsProblems4ADMMPfS_S_S_S_S_fjjj_param_1];
	ld.param.u64 	%rd3, [_Z35prepareHorizontalPottsProblems4ADMMPfS_S_S_S_S_fjjj_param_2];
	ld.param.u64 	%rd4, [_Z35prepareHorizontalPottsProblems4ADMMPfS_S_S_S_S_fjjj_param_3];
	ld.param.u64 	%rd5, [_Z35prepareHorizontalPottsProblems4ADMMPfS_S_S_S_S_fjjj_param_4];
	ld.param.u64 	%rd6, [_Z35prepareHorizontalPottsProblems4ADMMPfS_S_S_S_S_fjjj_param_5];
	ld.param.f32 	%f1, [_Z35prepareHorizontalPottsProblems4ADMMPfS_S_S_S_S_fjjj_param_6];
	ld.param.u32 	%r4, [_Z35prepareHorizontalPottsProblems4ADMMPfS_S_S_S_S_fjjj_param_7];
	ld.param.u32 	%r6, [_Z35prepareHorizontalPottsProblems4ADMMPfS_S_S_S_S_fjjj_param_8];
	ld.param.u32 	%r7, [_Z35prepareHorizontalPottsProblems4ADMMPfS_S_S_S_S_fjjj_param_9];
	mov.u32 	%r8, %tid.x;
	mov.u32 	%r9, %ntid.x;
	mov.u32 	%r10, %ctaid.x;
	mad.lo.s32 	%r1, %r9, %r10, %r8;
	mov.u32 	%r11, %tid.y;
	mov.u32 	%r12, %ntid.y;
	mov.u32 	%r13, %ctaid.y;
	mad.lo.s32 	%r14, %r12, %r13, %r11;
	mov.u32 	%r15, %tid.z;
	mov.u32 	%r16, %ntid.z;
	mov.u32 	%r17, %ctaid.z;
	mad.lo.s32 	%r3, %r16, %r17, %r15;
	setp.ge.u32 	%p1, %r1, %r4;
	setp.ge.u32 	%p2, %r14, %r6;
	or.pred  	%p3, %p1, %p2;
	setp.ge.u32 	%p4, %r3, %r7;
	or.pred  	%p5, %p3, %p4;
	@%p5 bra 	$L__BB0_2;
	cvta.to.global.u64 	%rd7, %rd4;
	cvta.to.global.u64 	%rd8, %rd1;
	cvta.to.global.u64 	%rd9, %rd3;
	cvta.to.global.u64 	%rd10, %rd6;
	cvta.to.global.u64 	%rd11, %rd5;
	cvta.to.global.u64 	%rd12, %rd2;
	mad.lo.s32 	%r18, %r4, %r14, %r1;
	mul.lo.s32 	%r19, %r4, %r3;
	mad.lo.s32 	%r20, %r19, %r6, %r18;
	mul.wide.u32 	%rd13, %r18, 4;
	add.s64 	%rd14, %rd7, %rd13;
	ld.global.f32 	%f2, [%rd14];
	mul.wide.u32 	%rd15, %r20, 4;
	add.s64 	%rd16, %rd8, %rd15;
	ld.global.f32 	%f3, [%rd16];
	add.s64 	%rd17, %rd9, %rd15;
	ld.global.f32 	%f4, [%rd17];
	mul.f32 	%f5, %f1, %f4;
	fma.rn.f32 	%f6, %f2, %f3, %f5;
	add.s64 	%rd18, %rd10, %rd15;
	ld.global.f32 	%f7, [%rd18];
	sub.f32 	%f8, %f6, %f7;
	add.s64 	%rd19, %rd11, %rd13;
	ld.global.f32 	%f9, [%rd19];
	div.rn.f32 	%f10, %f8, %f9;
	add.s64 	%rd20, %rd12, %rd15;
	st.global.f32 	[%rd20], %f10;
$L__BB0_2:
	ret;

}
	// .globl	_Z33prepareVerticalPottsProblems4ADMMPfS_S_S_S_S_fjjj
.visible .entry _Z33prepareVerticalPottsProblems4ADMMPfS_S_S_S_S_fjjj(
	.param .u64 .ptr .align 1 _Z33prepareVerticalPottsProblems4ADMMPfS_S_S_S_S_fjjj_param_0,
	.param .u64 .ptr .align 1 _Z33prepareVerticalPottsProblems4ADMMPfS_S_S_S_S_fjjj_param_1,
	.param .u64 .ptr .align 1 _Z33prepareVerticalPottsProblems4ADMMPfS_S_S_S_S_fjjj_param_2,
	.param .u64 .ptr .align 1 _Z33prepareVerticalPottsProblems4ADMMPfS_S_S_S_S_fjjj_param_3,
	.param .u64 .ptr .align 1 _Z33prepareVerticalPottsProblems4ADMMPfS_S_S_S_S_fjjj_param_4,
	.param .u64 .ptr .align 1 _Z33prepareVerticalPottsProblems4ADMMPfS_S_S_S_S_fjjj_param_5,
	.param .f32 _Z33prepareVerticalPottsProblems4ADMMPfS_S_S_S_S_fjjj_param_6,
	.param .u32 _Z33prepareVerticalPottsProblems4ADMMPfS_S_S_S_S_fjjj_param_7,
	.param .u32 _Z33prepareVerticalPottsProblems4ADMMPfS_S_S_S_S_fjjj_param_8,
	.param .u32 _Z33prepareVerticalPottsProblems4ADMMPfS_S_S_S_S_fjjj_param_9
)
{
	.reg .pred 	%p<6>;
	.reg .b32 	%r<21>;
	.reg .b32 	%f<11>;
	.reg .b64 	%rd<21>;

	ld.param.u64 	%rd1, [_Z33prepareVerticalPottsProblems4ADMMPfS_S_S_S_S_fjjj_param_0];
	ld.param.u64 	%rd2, [_Z33prepareVerticalPottsProblems4ADMMPfS_S_S_S_S_fjjj_param_1];
	ld.param.u64 	%rd3, [_Z33prepareVerticalPottsProblems4ADMMPfS_S_S_S_S_fjjj_param_2];
	ld.param.u64 	%rd4, [_Z33prepareVerticalPottsProblems4ADMMPfS_S_S_S_S_fjjj_param_3];
	ld.param.u64 	%rd5, [_Z33prepareVerticalPottsProblems4ADMMPfS_S_S_S_S_fjjj_param_4];
	ld.param.u64 	%rd6, [_Z33prepareVerticalPottsProblems4ADMMPfS_S_S_S_S_fjjj_param_5];
	ld.param.f32 	%f1, [_Z33prepareVerticalPottsProblems4ADMMPfS_S_S_S_S_fjjj_param_6];
	ld.param.u32 	%r4, [_Z33prepareVerticalPottsProblems4ADMMPfS_S_S_S_S_fjjj_param_7];
	ld.param.u32 	%r6, [_Z33prepareVerticalPottsProblems4ADMMPfS_S_S_S_S_fjjj_param_8];
	ld.param.u32 	%r7, [_Z33prepareVerticalPottsProblems4ADMMPfS_S_S_S_S_fjjj_param_9];
	mov.u32 	%r8, %tid.x;
	mov.u32 	%r9, %ntid.x;
	mov.u32 	%r10, %ctaid.x;
	mad.lo.s32 	%r1, %r9, %r10, %r8;
	mov.u32 	%r11, %tid.y;
	mov.u32 	%r12, %ntid.y;
	mov.u32 	%r13, %ctaid.y;
	mad.lo.s32 	%r14, %r12, %r13, %r11;
	mov.u32 	%r15, %tid.z;
	mov.u32 	%r16, %ntid.z;
	mov.u32 	%r17, %ctaid.z;
	mad.lo.s32 	%r3, %r16, %r17, %r15;
	setp.ge.u32 	%p1, %r1, %r4;
	setp.ge.u32 	%p2, %r14, %r6;
	or.pred  	%p3, %p1, %p2;
	setp.ge.u32 	%p4, %r3, %r7;
	or.pred  	%p5, %p3, %p4;
	@%p5 bra 	$L__BB1_2;
	cvta.to.global.u64 	%rd7, %rd4;
	cvta.to.global.u64 	%rd8, %rd1;
	cvta.to.global.u64 	%rd9, %rd2;
	cvta.to.global.u64 	%rd10, %rd6;
	cvta.to.global.u64 	%rd11, %rd5;
	cvta.to.global.u64 	%rd12, %rd3;
	mad.lo.s32 	%r18, %r4, %r14, %r1;
	mul.lo.s32 	%r19, %r4, %r3;
	mad.lo.s32 	%r20, %r19, %r6, %r18;
	mul.wide.u32 	%rd13, %r18, 4;
	add.s64 	%rd14, %rd7, %rd13;
	ld.global.f32 	%f2, [%rd14];
	mul.wide.u32 	%rd15, %r20, 4;
	add.s64 	%rd16, %rd8, %rd15;
	ld.global.f32 	%f3, [%rd16];
	add.s64 	%rd17, %rd9, %rd15;
	ld.global.f32 	%f4, [%rd17];
	mul.f32 	%f5, %f1, %f4;
	fma.rn.f32 	%f6, %f2, %f3, %f5;
	add.s64 	%rd18, %rd10, %rd15;
	ld.global.f32 	%f7, [%rd18];
	add.f32 	%f8, %f7, %f6;
	add.s64 	%rd19, %rd11, %rd13;
	ld.global.f32 	%f9, [%rd19];
	div.rn.f32 	%f10, %f8, %f9;
	add.s64 	%rd20, %rd12, %rd15;
	st.global.f32 	[%rd20], %f10;
$L__BB1_2:
	ret;

}
	// .globl	_Z35updateLagrangeMultiplierKernel4ADMMPfS_S_S_fjjj
.visible .entry _Z35updateLagrangeMultiplierKernel4ADMMPfS_S_S_fjjj(
	.param .u64 .ptr .align 1 _Z35updateLagrangeMultiplierKernel4ADMMPfS_S_S_fjjj_param_0,
	.param .u64 .ptr .align 1 _Z35updateLagrangeMultiplierKernel4ADMMPfS_S_S_fjjj_param_1,
	.param .u64 .ptr .align 1 _Z35updateLagrangeMultiplierKernel4ADMMPfS_S_S_fjjj_param_2,
	.param .u64 .ptr .align 1 _Z35updateLagrangeMultiplierKernel4ADMMPfS_S_S_fjjj_param_3,
	.param .f32 _Z35updateLagrangeMultiplierKernel4ADMMPfS_S_S_fjjj_param_4,
	.param .u32 _Z35updateLagrangeMultiplierKernel4ADMMPfS_S_S_fjjj_param_5,
	.param .u32 _Z35updateLagrangeMultiplierKernel4ADMMPfS_S_S_fjjj_param_6,
	.param .u32 _Z35updateLagrangeMultiplierKernel4ADMMPfS_S_S_fjjj_param_7
)
{
	.reg .pred 	%p<6>;
	.reg .b32 	%r<20>;
	.reg .b32 	%f<7>;
	.reg .b64 	%rd<14>;

	ld.param.u64 	%rd1, [_Z35updateLagrangeMultiplierKernel4ADMMPfS_S_S_fjjj_param_0];
	ld.param.u64 	%rd2, [_Z35updateLagrangeMultiplierKernel4ADMMPfS_S_S_fjjj_param_1];
	ld.param.u64 	%rd3, [_Z35updateLagrangeMultiplierKernel4ADMMPfS_S_S_fjjj_param_2];
	ld.param.u64 	%rd4, [_Z35updateLagrangeMultiplierKernel4ADMMPfS_S_S_fjjj_param_3];
	ld.param.f32 	%f1, [_Z35updateLagrangeMultiplierKernel4ADMMPfS_S_S_fjjj_param_4];
	ld.param.u32 	%r4, [_Z35updateLagrangeMultiplierKernel4ADMMPfS_S_S_fjjj_param_5];
	ld.param.u32 	%r6, [_Z35updateLagrangeMultiplierKernel4ADMMPfS_S_S_fjjj_param_6];
	ld.param.u32 	%r7, [_Z35updateLagrangeMultiplierKernel4ADMMPfS_S_S_fjjj_param_7];
	mov.u32 	%r8, %tid.x;
	mov.u32 	%r9, %ntid.x;
	mov.u32 	%r10, %ctaid.x;
	mad.lo.s32 	%r1, %r9, %r10, %r8;
	mov.u32 	%r11, %tid.y;
	mov.u32 	%r12, %ntid.y;
	mov.u32 	%r13, %ctaid.y;
	mad.lo.s32 	%r14, %r12, %r13, %r11;
	mov.u32 	%r15, %tid.z;
	mov.u32 	%r16, %ntid.z;
	mov.u32 	%r17, %ctaid.z;
	mad.lo.s32 	%r3, %r16, %r17, %r15;
	setp.ge.u32 	%p1, %r1, %r4;
	setp.ge.u32 	%p2, %r14, %r6;
	or.pred  	%p3, %p1, %p2;
	setp.ge.u32 	%p4, %r3, %r7;
	or.pred  	%p5, %p3, %p4;
	@%p5 bra 	$L__BB2_2;
	cvta.to.global.u64 	%rd5, %rd1;
	cvta.to.global.u64 	%rd6, %rd2;
	cvta.to.global.u64 	%rd7, %rd4;
	cvta.to.global.u64 	%rd8, %rd3;
	mad.lo.s32 	%r18, %r6, %r3, %r14;
	mad.lo.s32 	%r19, %r18, %r4, %r1;
	mul.wide.u32 	%rd9, %r19, 4;
	add.s64 	%rd10, %rd5, %rd9;
	ld.global.f32 	%f2, [%rd10];
	add.s64 	%rd11, %rd6, %rd9;
	ld.global.f32 	%f3, [%rd11];
	sub.f32 	%f4, %f2, %f3;
	add.s64 	%rd12, %rd7, %rd9;
	st.global.f32 	[%rd12], %f4;
	add.s64 	%rd13, %rd8, %rd9;
	ld.global.f32 	%f5, [%rd13];
	fma.rn.f32 	%f6, %f1, %f4, %f5;
	st.global.f32 	[%rd13], %f6;
$L__BB2_2:
	ret;

}


// ===== COMPILED SASS (sm_100) =====

	.target	sm_100

	.elftype	@"ET_EXEC"


//--------------------- .note.nv.tkinfo           --------------------------
	.section	.note.nv.tkinfo,"",@"SHT_NOTE"
	.sectionflags	@"SHF_NOTE_NV_TKINFO"
	.tkinfo
        /*0018*/ 	.word	0x00000002
        /*0030*/ 	.string	""
        /*0030*/ 	.string	"ptxas"
        /*0030*/ 	.string	"Cuda compilation tools, release 13.0, V13.0.88"
        /*0030*/ 	.string	"Build cuda_13.0.r13.0/compiler.36424714_0"
        /*0030*/ 	.string	"-arch sm_100 -m 64 "



//--------------------- .note.nv.cuinfo           --------------------------
	.section	.note.nv.cuinfo,"",@"SHT_NOTE"
	.sectionflags	@"SHF_NOTE_NV_CUINFO"
        /*0018*/ 	.short	0x0002
        /*001a*/ 	.short	0x0064
        /*001c*/ 	.short	0x0082
	.zero		2


//--------------------- .nv.info                  --------------------------
	.section	.nv.info,"",@"SHT_CUDA_INFO"
	.align	4


	//----- nvinfo : EIATTR_REGCOUNT
	.align		4
        /*0000*/ 	.byte	0x04, 0x2f
        /*0002*/ 	.short	(.L_1 - .L_0)
	.align		4
.L_0:
        /*0004*/ 	.word	index@(_Z35prepareHorizontalPottsProblems4ADMMPfS_S_S_S_S_fjjj)
        /*0008*/ 	.word	0x00000012


	//----- nvinfo : EIATTR_FRAME_SIZE
	.align		4
.L_1:
        /*000c*/ 	.byte	0x04, 0x11
        /*000e*/ 	.short	(.L_3 - .L_2)
	.align		4
.L_2:
        /*0010*/ 	.word	index@($__internal_1_$__cuda_sm3x_div_rn_noftz_f32_slowpath)
        /*0014*/ 	.word	0x00000000


	//----- nvinfo : EIATTR_FRAME_SIZE
	.align		4
.L_3:
        /*0018*/ 	.byte	0x04, 0x11
        /*001a*/ 	.short	(.L_5 - .L_4)
	.align		4
.L_4:
        /*001c*/ 	.word	index@(_Z35prepareHorizontalPottsProblems4ADMMPfS_S_S_S_S_fjjj)
        /*0020*/ 	.word	0x00000000


	//----- nvinfo : EIATTR_REGCOUNT
	.align		4
.L_5:
        /*0024*/ 	.byte	0x04, 0x2f
        /*0026*/ 	.short	(.L_7 - .L_6)
	.align		4
.L_6:
        /*0028*/ 	.word	index@(_Z33prepareVerticalPottsProblems4ADMMPfS_S_S_S_S_fjjj)
        /*002c*/ 	.word	0x00000012


	//----- nvinfo : EIATTR_FRAME_SIZE
	.align		4
.L_7:
        /*0030*/ 	.byte	0x04, 0x11
        /*0032*/ 	.short	(.L_9 - .L_8)
	.align		4
.L_8:
        /*0034*/ 	.word	index@($__internal_0_$__cuda_sm3x_div_rn_noftz_f32_slowpath)
        /*0038*/ 	.word	0x00000000


	//----- nvinfo : EIATTR_FRAME_SIZE
	.align		4
.L_9:
        /*003c*/ 	.byte	0x04, 0x11
        /*003e*/ 	.short	(.L_11 - .L_10)
	.align		4
.L_10:
        /*0040*/ 	.word	index@(_Z33prepareVerticalPottsProblems4ADMMPfS_S_S_S_S_fjjj)
        /*0044*/ 	.word	0x00000000


	//----- nvinfo : EIATTR_REGCOUNT
	.align		4
.L_11:
        /*0048*/ 	.byte	0x04, 0x2f
        /*004a*/ 	.short	(.L_13 - .L_12)
	.align		4
.L_12:
        /*004c*/ 	.word	index@(_Z35updateLagrangeMultiplierKernel4ADMMPfS_S_S_fjjj)
        /*0050*/ 	.word	0x00000010


	//----- nvinfo : EIATTR_FRAME_SIZE
	.align		4
.L_13:
        /*0054*/ 	.byte	0x04, 0x11
        /*0056*/ 	.short	(.L_15 - .L_14)
	.align		4
.L_14:
        /*0058*/ 	.word	index@(_Z35updateLagrangeMultiplierKernel4ADMMPfS_S_S_fjjj)
        /*005c*/ 	.word	0x00000000


	//----- nvinfo : EIATTR_MIN_STACK_SIZE
	.align		4
.L_15:
        /*0060*/ 	.byte	0x04, 0x12
        /*0062*/ 	.short	(.L_17 - .L_16)
	.align		4
.L_16:
        /*0064*/ 	.word	index@(_Z35updateLagrangeMultiplierKernel4ADMMPfS_S_S_fjjj)
        /*0068*/ 	.word	0x00000000


	//----- nvinfo : EIATTR_MIN_STACK_SIZE
	.align		4
.L_17:
        /*006c*/ 	.byte	0x04, 0x12
        /*006e*/ 	.short	(.L_19 - .L_18)
	.align		4
.L_18:
        /*0070*/ 	.word	index@(_Z33prepareVerticalPottsProblems4ADMMPfS_S_S_S_S_fjjj)
        /*0074*/ 	.word	0x00000000


	//----- nvinfo : EIATTR_MIN_STACK_SIZE
	.align		4
.L_19:
        /*0078*/ 	.byte	0x04, 0x12
        /*007a*/ 	.short	(.L_21 - .L_20)
	.align		4
.L_20:
        /*007c*/ 	.word	index@(_Z35prepareHorizontalPottsProblems4ADMMPfS_S_S_S_S_fjjj)
        /*0080*/ 	.word	0x00000000
.L_21:


//--------------------- .nv.compat                --------------------------
	.section	.nv.compat,"",@"SHT_CUDA_COMPAT_INFO"
	.align	4
        /*0000*/ 	.byte	0x02, 0x09, 0x00, 0x00, 0x02, 0x02, 0x01, 0x00, 0x02, 0x05, 0x05, 0x00, 0x03, 0x07, 0x01, 0x01
        /*0010*/ 	.byte	0x02, 0x03, 0x00, 0x00, 0x02, 0x06, 0x01, 0x00, 0x04, 0x0b, 0x08, 0x00, 0x01, 0x00, 0x00, 0x00
        /*0020*/ 	.byte	0x00, 0x00, 0x00, 0x00


//--------------------- .nv.info._Z35updateLagrangeMultiplierKernel4ADMMPfS_S_S_fjjj --------------------------
	.section	.nv.info._Z35updateLagrangeMultiplierKernel4ADMMPfS_S_S_fjjj,"",@"SHT_CUDA_INFO"
	.sectionflags	@""
	.align	4


	//----- nvinfo : EIATTR_CUDA_API_VERSION
	.align		4
        /*0000*/ 	.byte	0x04, 0x37
        /*0002*/ 	.short	(.L_23 - .L_22)
.L_22:
        /*0004*/ 	.word	0x00000082


	//----- nvinfo : EIATTR_KPARAM_INFO
	.align		4
.L_23:
        /*0008*/ 	.byte	0x04, 0x17
        /*000a*/ 	.short	(.L_25 - .L_24)
.L_24:
        /*000c*/ 	.word	0x00000000
        /*0010*/ 	.short	0x0007
        /*0012*/ 	.short	0x002c
        /*0014*/ 	.byte	0x00, 0xf0, 0x11, 0x00


	//----- nvinfo : EIATTR_KPARAM_INFO
	.align		4
.L_25:
        /*0018*/ 	.byte	0x04, 0x17
        /*001a*/ 	.short	(.L_27 - .L_26)
.L_26:
        /*001c*/ 	.word	0x00000000
        /*0020*/ 	.short	0x0006
        /*0022*/ 	.short	0x0028
        /*0024*/ 	.byte	0x00, 0xf0, 0x11, 0x00


	//----- nvinfo : EIATTR_KPARAM_INFO
	.align		4
.L_27:
        /*0028*/ 	.byte	0x04, 0x17
        /*002a*/ 	.short	(.L_29 - .L_28)
.L_28:
        /*002c*/ 	.word	0x00000000
        /*0030*/ 	.short	0x0005
        /*0032*/ 	.short	0x0024
        /*0034*/ 	.byte	0x00, 0xf0, 0x11, 0x00


	//----- nvinfo : EIATTR_KPARAM_INFO
	.align		4
.L_29:
        /*0038*/ 	.byte	0x04, 0x17
        /*003a*/ 	.short	(.L_31 - .L_30)
.L_30:
        /*003c*/ 	.word	0x00000000
        /*0040*/ 	.short	0x0004
        /*0042*/ 	.short	0x0020
        /*0044*/ 	.byte	0x00, 0xf0, 0x11, 0x00


	//----- nvinfo : EIATTR_KPARAM_INFO
	.align		4
.L_31:
        /*0048*/ 	.byte	0x04, 0x17
        /*004a*/ 	.short	(.L_33 - .L_32)
.L_32:
        /*004c*/ 	.word	0x00000000
        /*0050*/ 	.short	0x0003
        /*0052*/ 	.short	0x0018
        /*0054*/ 	.byte	0x00, 0xf5, 0x21, 0x00


	//----- nvinfo : EIATTR_KPARAM_INFO
	.align		4
.L_33:
        /*0058*/ 	.byte	0x04, 0x17
        /*005a*/ 	.short	(.L_35 - .L_34)
.L_34:
        /*005c*/ 	.word	0x00000000
        /*0060*/ 	.short	0x0002
        /*0062*/ 	.short	0x0010
        /*0064*/ 	.byte	0x00, 0xf5, 0x21, 0x00


	//----- nvinfo : EIATTR_KPARAM_INFO
	.align		4
.L_35:
        /*0068*/ 	.byte	0x04, 0x17
        /*006a*/ 	.short	(.L_37 - .L_36)
.L_36:
        /*006c*/ 	.word	0x00000000
        /*0070*/ 	.short	0x0001
        /*0072*/ 	.short	0x0008
        /*0074*/ 	.byte	0x00, 0xf5, 0x21, 0x00


	//----- nvinfo : EIATTR_KPARAM_INFO
	.align		4
.L_37:
        /*0078*/ 	.byte	0x04, 0x17
        /*007a*/ 	.short	(.L_39 - .L_38)
.L_38:
        /*007c*/ 	.word	0x00000000
        /*0080*/ 	.short	0x0000
        /*0082*/ 	.short	0x0000
        /*0084*/ 	.byte	0x00, 0xf5, 0x21, 0x00


	//----- nvinfo : EIATTR_SPARSE_MMA_MASK
	.align		4
.L_39:
        /*0088*/ 	.byte	0x03, 0x50
        /*008a*/ 	.short	0x0000


	//----- nvinfo : EIATTR_MAXREG_COUNT
	.align		4
        /*008c*/ 	.byte	0x03, 0x1b
        /*008e*/ 	.short	0x00ff


	//----- nvinfo : EIATTR_MERCURY_ISA_VERSION
	.align		4
        /*0090*/ 	.byte	0x03, 0x5f
        /*0092*/ 	.short	0x0101


	//----- nvinfo : EIATTR_VRC_CTA_INIT_COUNT
	.align		4
        /*0094*/ 	.byte	0x02, 0x4a
	.zero		1
	.zero		1


	//----- nvinfo : EIATTR_EXIT_INSTR_OFFSETS
	.align		4
        /*0098*/ 	.byte	0x04, 0x1c
        /*009a*/ 	.short	(.L_41 - .L_40)


	//   ....[0]....
.L_40:
        /*009c*/ 	.word	0x00000120


	//   ....[1]....
        /*00a0*/ 	.word	0x00000260


	//----- nvinfo : EIATTR_CBANK_PARAM_SIZE
	.align		4
.L_41:
        /*00a4*/ 	.byte	0x03, 0x19
        /*00a6*/ 	.short	0x0030


	//----- nvinfo : EIATTR_PARAM_CBANK
	.align		4
        /*00a8*/ 	.byte	0x04, 0x0a
        /*00aa*/ 	.short	(.L_43 - .L_42)
	.align		4
.L_42:
        /*00ac*/ 	.word	index@(.nv.constant0._Z35updateLagrangeMultiplierKernel4ADMMPfS_S_S_fjjj)
        /*00b0*/ 	.short	0x0380
        /*00b2*/ 	.short	0x0030


	//----- nvinfo : EIATTR_SW_WAR
	.align		4
.L_43:
        /*00b4*/ 	.byte	0x04, 0x36
        /*00b6*/ 	.short	(.L_45 - .L_44)
.L_44:
        /*00b8*/ 	.word	0x00000008
.L_45:


//--------------------- .nv.info._Z33prepareVerticalPottsProblems4ADMMPfS_S_S_S_S_fjjj --------------------------
	.section	.nv.info._Z33prepareVerticalPottsProblems4ADMMPfS_S_S_S_S_fjjj,"",@"SHT_CUDA_INFO"
	.sectionflags	@""
	.align	4


	//----- nvinfo : EIATTR_CUDA_API_VERSION
	.align		4
        /*0000*/ 	.byte	0x04, 0x37
        /*0002*/ 	.short	(.L_47 - .L_46)
.L_46:
        /*0004*/ 	.word	0x00000082


	//----- nvinfo : EIATTR_KPARAM_INFO
	.align		4
.L_47:
        /*0008*/ 	.byte	0x04, 0x17
        /*000a*/ 	.short	(.L_49 - .L_48)
.L_48:
        /*000c*/ 	.word	0x00000000
        /*0010*/ 	.short	0x0009
        /*0012*/ 	.short	0x003c
        /*0014*/ 	.byte	0x00, 0xf0, 0x11, 0x00


	//----- nvinfo : EIATTR_KPARAM_INFO
	.align		4
.L_49:
        /*0018*/ 	.byte	0x04, 0x17
        /*001a*/ 	.short	(.L_51 - .L_50)
.L_50:
        /*001c*/ 	.word	0x00000000
        /*0020*/ 	.short	0x0008
        /*0022*/ 	.short	0x0038
        /*0024*/ 	.byte	0x00, 0xf0, 0x11, 0x00


	//----- nvinfo : EIATTR_KPARAM_INFO
	.align		4
.L_51:
        /*0028*/ 	.byte	0x04, 0x17
        /*002a*/ 	.short	(.L_53 - .L_52)
.L_52:
        /*002c*/ 	.word	0x00000000
        /*0030*/ 	.short	0x0007
        /*0032*/ 	.short	0x0034
        /*0034*/ 	.byte	0x00, 0xf0, 0x11, 0x00


	//----- nvinfo : EIATTR_KPARAM_INFO
	.align		4
.L_53:
        /*0038*/ 	.byte	0x04, 0x17
        /*003a*/ 	.short	(.L_55 - .L_54)
.L_54:
        /*003c*/ 	.word	0x00000000
        /*0040*/ 	.short	0x0006
        /*0042*/ 	.short	0x0030
        /*0044*/ 	.byte	0x00, 0xf0, 0x11, 0x00


	//----- nvinfo : EIATTR_KPARAM_INFO
	.align		4
.L_55:
        /*0048*/ 	.byte	0x04, 0x17
        /*004a*/ 	.short	(.L_57 - .L_56)
.L_56:
        /*004c*/ 	.word	0x00000000
        /*0050*/ 	.short	0x0005
        /*0052*/ 	.short	0x0028
        /*0054*/ 	.byte	0x00, 0xf5, 0x21, 0x00


	//----- nvinfo : EIATTR_KPARAM_INFO
	.align		4
.L_57:
        /*0058*/ 	.byte	0x04, 0x17
        /*005a*/ 	.short	(.L_59 - .L_58)
.L_58:
        /*005c*/ 	.word	0x00000000
        /*0060*/ 	.short	0x0004
        /*0062*/ 	.short	0x0020
        /*0064*/ 	.byte	0x00, 0xf5, 0x21, 0x00


	//----- nvinfo : EIATTR_KPARAM_INFO
	.align		4
.L_59:
        /*0068*/ 	.byte	0x04, 0x17
        /*006a*/ 	.short	(.L_61 - .L_60)
.L_60:
        /*006c*/ 	.word	0x00000000
        /*0070*/ 	.short	0x0003
        /*0072*/ 	.short	0x0018
        /*0074*/ 	.byte	0x00, 0xf5, 0x21, 0x00


	//----- nvinfo : EIATTR_KPARAM_INFO
	.align		4
.L_61:
        /*0078*/ 	.byte	0x04, 0x17
        /*007a*/ 	.short	(.L_63 - .L_62)
.L_62:
        /*007c*/ 	.word	0x00000000
        /*0080*/ 	.short	0x0002
        /*0082*/ 	.short	0x0010
        /*0084*/ 	.byte	0x00, 0xf5, 0x21, 0x00


	//----- nvinfo : EIATTR_KPARAM_INFO
	.align		4
.L_63:
        /*0088*/ 	.byte	0x04, 0x17
        /*008a*/ 	.short	(.L_65 - .L_64)
.L_64:
        /*008c*/ 	.word	0x00000000
        /*0090*/ 	.short	0x0001
        /*0092*/ 	.short	0x0008
        /*0094*/ 	.byte	0x00, 0xf5, 0x21, 0x00


	//----- nvinfo : EIATTR_KPARAM_INFO
	.align		4
.L_65:
        /*0098*/ 	.byte	0x04, 0x17
        /*009a*/ 	.short	(.L_67 - .L_66)
.L_66:
        /*009c*/ 	.word	0x00000000
        /*00a0*/ 	.short	0x0000
        /*00a2*/ 	.short	0x0000
        /*00a4*/ 	.byte	0x00, 0xf5, 0x21, 0x00


	//----- nvinfo : EIATTR_SPARSE_MMA_MASK
	.align		4
.L_67:
        /*00a8*/ 	.byte	0x03, 0x50
        /*00aa*/ 	.short	0x0000


	//----- nvinfo : EIATTR_MAXREG_COUNT
	.align		4
        /*00ac*/ 	.byte	0x03, 0x1b
        /*00ae*/ 	.short	0x00ff


	//----- nvinfo : EIATTR_MERCURY_ISA_VERSION
	.align		4
        /*00b0*/ 	.byte	0x03, 0x5f
        /*00b2*/ 	.short	0x0101


	//----- nvinfo : EIATTR_VRC_CTA_INIT_COUNT
	.align		4
        /*00b4*/ 	.byte	0x02, 0x4a
	.zero		1
	.zero		1


	//----- nvinfo : EIATTR_EXIT_INSTR_OFFSETS
	.align		4
        /*00b8*/ 	.byte	0x04, 0x1c
        /*00ba*/ 	.short	(.L_69 - .L_68)


	//   ....[0]....
.L_68:
        /*00bc*/ 	.word	0x00000120


	//   ....[1]....
        /*00c0*/ 	.word	0x000003a0


	//----- nvinfo : EIATTR_CRS_STACK_SIZE
	.align		4
.L_69:
        /*00c4*/ 	.byte	0x04, 0x1e
        /*00c6*/ 	.short	(.L_71 - .L_70)
.L_70:
        /*00c8*/ 	.word	0x00000000


	//----- nvinfo : EIATTR_CBANK_PARAM_SIZE
	.align		4
.L_71:
        /*00cc*/ 	.byte	0x03, 0x19
        /*00ce*/ 	.short	0x0040


	//----- nvinfo : EIATTR_PARAM_CBANK
	.align		4
        /*00d0*/ 	.byte	0x04, 0x0a
        /*00d2*/ 	.short	(.L_73 - .L_72)
	.align		4
.L_72:
        /*00d4*/ 	.word	index@(.nv.constant0._Z33prepareVerticalPottsProblems4ADMMPfS_S_S_S_S_fjjj)
        /*00d8*/ 	.short	0x0380
        /*00da*/ 	.short	0x0040


	//----- nvinfo : EIATTR_SW_WAR
	.align		4
.L_73:
        /*00dc*/ 	.byte	0x04, 0x36
        /*00de*/ 	.short	(.L_75 - .L_74)
.L_74:
        /*00e0*/ 	.word	0x00000008
.L_75:


//--------------------- .nv.info._Z35prepareHorizontalPottsProblems4ADMMPfS_S_S_S_S_fjjj --------------------------
	.section	.nv.info._Z35prepareHorizontalPottsProblems4ADMMPfS_S_S_S_S_fjjj,"",@"SHT_CUDA_INFO"
	.sectionflags	@""
	.align	4


	//----- nvinfo : EIATTR_CUDA_API_VERSION
	.align		4
        /*0000*/ 	.byte	0x04, 0x37
        /*0002*/ 	.short	(.L_77 - .L_76)
.L_76:
        /*0004*/ 	.word	0x00000082


	//----- nvinfo : EIATTR_KPARAM_INFO
	.align		4
.L_77:
        /*0008*/ 	.byte	0x04, 0x17
        /*000a*/ 	.short	(.L_79 - .L_78)
.L_78:
        /*000c*/ 	.word	0x00000000
        /*0010*/ 	.short	0x0009
        /*0012*/ 	.short	0x003c
        /*0014*/ 	.byte	0x00, 0xf0, 0x11, 0x00


	//----- nvinfo : EIATTR_KPARAM_INFO
	.align		4
.L_79:
        /*0018*/ 	.byte	0x04, 0x17
        /*001a*/ 	.short	(.L_81 - .L_80)
.L_80:
        /*001c*/ 	.word	0x00000000
        /*0020*/ 	.short	0x0008
        /*0022*/ 	.short	0x0038
        /*0024*/ 	.byte	0x00, 0xf0, 0x11, 0x00


	//----- nvinfo : EIATTR_KPARAM_INFO
	.align		4
.L_81:
        /*0028*/ 	.byte	0x04, 0x17
        /*002a*/ 	.short	(.L_83 - .L_82)
.L_82:
        /*002c*/ 	.word	0x00000000
        /*0030*/ 	.short	0x0007
        /*0032*/ 	.short	0x0034
        /*0034*/ 	.byte	0x00, 0xf0, 0x11, 0x00


	//----- nvinfo : EIATTR_KPARAM_INFO
	.align		4
.L_83:
        /*0038*/ 	.byte	0x04, 0x17
        /*003a*/ 	.short	(.L_85 - .L_84)
.L_84:
        /*003c*/ 	.word	0x00000000
        /*0040*/ 	.short	0x0006
        /*0042*/ 	.short	0x0030
        /*0044*/ 	.byte	0x00, 0xf0, 0x11, 0x00


	//----- nvinfo : EIATTR_KPARAM_INFO
	.align		4
.L_85:
        /*0048*/ 	.byte	0x04, 0x17
        /*004a*/ 	.short	(.L_87 - .L_86)
.L_86:
        /*004c*/ 	.word	0x00000000
        /*0050*/ 	.short	0x0005
        /*0052*/ 	.short	0x0028
        /*0054*/ 	.byte	0x00, 0xf5, 0x21, 0x00


	//----- nvinfo : EIATTR_KPARAM_INFO
	.align		4
.L_87:
        /*0058*/ 	.byte	0x04, 0x17
        /*005a*/ 	.short	(.L_89 - .L_88)
.L_88:
        /*005c*/ 	.word	0x00000000
        /*0060*/ 	.short	0x0004
        /*0062*/ 	.short	0x0020
        /*0064*/ 	.byte	0x00, 0xf5, 0x21, 0x00


	//----- nvinfo : EIATTR_KPARAM_INFO
	.align		4
.L_89:
        /*0068*/ 	.byte	0x04, 0x17
        /*006a*/ 	.short	(.L_91 - .L_90)
.L_90:
        /*006c*/ 	.word	0x00000000
        /*0070*/ 	.short	0x0003
        /*0072*/ 	.short	0x0018
        /*0074*/ 	.byte	0x00, 0xf5, 0x21, 0x00


	//----- nvinfo : EIATTR_KPARAM_INFO
	.align		4
.L_91:
        /*0078*/ 	.byte	0x04, 0x17
        /*007a*/ 	.short	(.L_93 - .L_92)
.L_92:
        /*007c*/ 	.word	0x00000000
        /*0080*/ 	.short	0x0002
        /*0082*/ 	.short	0x0010
        /*0084*/ 	.byte	0x00, 0xf5, 0x21, 0x00


	//----- nvinfo : EIATTR_KPARAM_INFO
	.align		4
.L_93:
        /*0088*/ 	.byte	0x04, 0x17
        /*008a*/ 	.short	(.L_95 - .L_94)
.L_94:
        /*008c*/ 	.word	0x00000000
        /*0090*/ 	.short	0x0001
        /*0092*/ 	.short	0x0008
        /*0094*/ 	.byte	0x00, 0xf5, 0x21, 0x00


	//----- nvinfo : EIATTR_KPARAM_INFO
	.align		4
.L_95:
        /*0098*/ 	.byte	0x04, 0x17
        /*009a*/ 	.short	(.L_97 - .L_96)
.L_96:
        /*009c*/ 	.word	0x00000000
        /*00a0*/ 	.short	0x0000
        /*00a2*/ 	.short	0x0000
        /*00a4*/ 	.byte	0x00, 0xf5, 0x21, 0x00


	//----- nvinfo : EIATTR_SPARSE_MMA_MASK
	.align		4
.L_97:
        /*00a8*/ 	.byte	0x03, 0x50
        /*00aa*/ 	.short	0x0000


	//----- nvinfo : EIATTR_MAXREG_COUNT
	.align		4
        /*00ac*/ 	.byte	0x03, 0x1b
        /*00ae*/ 	.short	0x00ff


	//----- nvinfo : EIATTR_MERCURY_ISA_VERSION
	.align		4
        /*00b0*/ 	.byte	0x03, 0x5f
        /*00b2*/ 	.short	0x0101


	//----- nvinfo : EIATTR_VRC_CTA_INIT_COUNT
	.align		4
        /*00b4*/ 	.byte	0x02, 0x4a
	.zero		1
	.zero		1


	//----- nvinfo : EIATTR_EXIT_INSTR_OFFSETS
	.align		4
        /*00b8*/ 	.byte	0x04, 0x1c
        /*00ba*/ 	.short	(.L_99 - .L_98)


	//   ....[0]....
.L_98:
        /*00bc*/ 	.word	0x00000120


	//   ....[1]....
        /*00c0*/ 	.word	0x000003a0


	//----- nvinfo : EIATTR_CRS_STACK_SIZE
	.align		4
.L_99:
        /*00c4*/ 	.byte	0x04, 0x1e
        /*00c6*/ 	.short	(.L_101 - .L_100)
.L_100:
        /*00c8*/ 	.word	0x00000000


	//----- nvinfo : EIATTR_CBANK_PARAM_SIZE
	.align		4
.L_101:
        /*00cc*/ 	.byte	0x03, 0x19
        /*00ce*/ 	.short	0x0040


	//----- nvinfo : EIATTR_PARAM_CBANK
	.align		4
        /*00d0*/ 	.byte	0x04, 0x0a
        /*00d2*/ 	.short	(.L_103 - .L_102)
	.align		4
.L_102:
        /*00d4*/ 	.word	index@(.nv.constant0._Z35prepareHorizontalPottsProblems4ADMMPfS_S_S_S_S_fjjj)
        /*00d8*/ 	.short	0x0380
        /*00da*/ 	.short	0x0040


	//----- nvinfo : EIATTR_SW_WAR
	.align		4
.L_103:
        /*00dc*/ 	.byte	0x04, 0x36
        /*00de*/ 	.short	(.L_105 - .L_104)
.L_104:
        /*00e0*/ 	.word	0x00000008
.L_105:


//--------------------- .nv.callgraph             --------------------------
	.section	.nv.callgraph,"",@"SHT_CUDA_CALLGRAPH"
	.align	4
	.sectionentsize	8
	.align		4
        /*0000*/ 	.word	0x00000000
	.align		4
        /*0004*/ 	.word	0xffffffff
	.align		4
        /*0008*/ 	.word	0x00000000
	.align		4
        /*000c*/ 	.word	0xfffffffe
	.align		4
        /*0010*/ 	.word	0x00000000
	.align		4
        /*0014*/ 	.word	0xfffffffd
	.align		4
        /*0018*/ 	.word	0x00000000
	.align		4
        /*001c*/ 	.word	0xfffffffc


//--------------------- .text._Z35updateLagrangeMultiplierKernel4ADMMPfS_S_S_fjjj --------------------------
	.section	.text._Z35updateLagrangeMultiplierKernel4ADMMPfS_S_S_fjjj,"ax",@progbits
	.align	128
        .global         _Z35updateLagrangeMultiplierKernel4ADMMPfS_S_S_fjjj
        .type           _Z35updateLagrangeMultiplierKernel4ADMMPfS_S_S_fjjj,@function
        .size           _Z35updateLagrangeMultiplierKernel4ADMMPfS_S_S_fjjj,(.L_x_31 - _Z35updateLagrangeMultiplierKernel4ADMMPfS_S_S_fjjj)
        .other          _Z35updateLagrangeMultiplierKernel4ADMMPfS_S_S_fjjj,@"STO_CUDA_ENTRY STV_DEFAULT"
_Z35updateLagrangeMultiplierKernel4ADMMPfS_S_S_fjjj:
.text._Z35updateLagrangeMultiplierKernel4ADMMPfS_S_S_fjjj:
[----:B------:R-:W-:Y:S01]  /*0000*/  LDC R1, c[0x0][0x37c] ;  /* 0x0000df00ff017b82 */ /* 0x000fe20000000800 */
[----:B------:R-:W0:Y:S01]  /*0010*/  S2R R6, SR_TID.Y ;  /* 0x0000000000067919 */ /* 0x000e220000002200 */
[----:B------:R-:W1:Y:S01]  /*0020*/  LDCU UR4, c[0x0][0x360] ;  /* 0x00006c00ff0477ac */ /* 0x000e620008000800 */
[----:B------:R-:W0:Y:S01]  /*0030*/  S2R R5, SR_CTAID.Y ;  /* 0x0000000000057919 */ /* 0x000e220000002600 */
[----:B------:R-:W0:Y:S01]  /*0040*/  LDCU UR5, c[0x0][0x364] ;  /* 0x00006c80ff0577ac */ /* 0x000e220008000800 */
[----:B------:R-:W1:Y:S01]  /*0050*/  S2R R0, SR_TID.X ;  /* 0x0000000000007919 */ /* 0x000e620000002100 */
[----:B------:R-:W2:Y:S01]  /*0060*/  LDCU.64 UR8, c[0x0][0x3a8] ;  /* 0x00007500ff0877ac */ /* 0x000ea20008000a00 */
[----:B------:R-:W1:Y:S01]  /*0070*/  S2R R3, SR_CTAID.X ;  /* 0x0000000000037919 */ /* 0x000e620000002500 */
[----:B------:R-:W3:Y:S01]  /*0080*/  LDCU UR6, c[0x0][0x368] ;  /* 0x00006d00ff0677ac */ /* 0x000ee20008000800 */
[----:B------:R-:W3:Y:S01]  /*0090*/  S2R R7, SR_TID.Z ;  /* 0x0000000000077919 */ /* 0x000ee20000002300 */
[----:B------:R-:W4:Y:S01]  /*00a0*/  LDCU UR7, c[0x0][0x3a4] ;  /* 0x00007480ff0777ac */ /* 0x000f220008000800 */
[----:B------:R-:W3:Y:S01]  /*00b0*/  S2R R2, SR_CTAID.Z ;  /* 0x0000000000027919 */ /* 0x000ee20000002700 */
[----:B0-----:R-:W-:-:S05]  /*00c0*/  IMAD R6, R5, UR5, R6 ;  /* 0x0000000505067c24 */ /* 0x001fca000f8e0206 */
[----:B--2---:R-:W-:Y:S01]  /*00d0*/  ISETP.GE.U32.AND P0, PT, R6, UR8, PT ;  /* 0x0000000806007c0c */ /* 0x004fe2000bf06070 */
[----:B-1----:R-:W-:-:S05]  /*00e0*/  IMAD R0, R3, UR4, R0 ;  /* 0x0000000403007c24 */ /* 0x002fca000f8e0200 */
[----:B----4-:R-:W-:Y:S01]  /*00f0*/  ISETP.GE.U32.OR P0, PT, R0, UR7, P0 ;  /* 0x0000000700007c0c */ /* 0x010fe20008706470 */
[----:B---3--:R-:W-:-:S05]  /*0100*/  IMAD R7, R2, UR6, R7 ;  /* 0x0000000602077c24 */ /* 0x008fca000f8e0207 */
[----:B------:R-:W-:-:S13]  /*0110*/  ISETP.GE.U32.OR P0, PT, R7, UR9, P0 ;  /* 0x0000000907007c0c */ /* 0x000fda0008706470 */
[----:B------:R-:W-:Y:S05]  /*0120*/  @P0 EXIT ;  /* 0x000000000000094d */ /* 0x000fea0003800000 */
[----:B------:R-:W0:Y:S01]  /*0130*/  LDC.64 R2, c[0x0][0x380] ;  /* 0x0000e000ff027b82 */ /* 0x000e220000000a00 */
[----:B------:R-:W1:Y:S01]  /*0140*/  LDCU.64 UR4, c[0x0][0x358] ;  /* 0x00006b00ff0477ac */ /* 0x000e620008000a00 */
[----:B------:R-:W-:Y:S01]  /*0150*/  IMAD R7, R7, UR8, R6 ;  /* 0x0000000807077c24 */ /* 0x000fe2000f8e0206 */
[----:B------:R-:W2:Y:S03]  /*0160*/  LDCU UR6, c[0x0][0x3a0] ;  /* 0x00007400ff0677ac */ /* 0x000ea60008000800 */
[----:B------:R-:W-:Y:S02]  /*0170*/  IMAD R11, R7, UR7, R0 ;  /* 0x00000007070b7c24 */ /* 0x000fe4000f8e0200 */
[----:B------:R-:W3:Y:S08]  /*0180*/  LDC.64 R4, c[0x0][0x388] ;  /* 0x0000e200ff047b82 */ /* 0x000ef00000000a00 */
[----:B------:R-:W4:Y:S01]  /*0190*/  LDC.64 R6, c[0x0][0x398] ;  /* 0x0000e600ff067b82 */ /* 0x000f220000000a00 */
[----:B0-----:R-:W-:-:S07]  /*01a0*/  IMAD.WIDE.U32 R2, R11, 0x4, R2 ;  /* 0x000000040b027825 */ /* 0x001fce00078e0002 */
[----:B------:R-:W0:Y:S01]  /*01b0*/  LDC.64 R8, c[0x0][0x390] ;  /* 0x0000e400ff087b82 */ /* 0x000e220000000a00 */
[----:B-1----:R-:W5:Y:S01]  /*01c0*/  LDG.E R2, desc[UR4][R2.64] ;  /* 0x0000000402027981 */ /* 0x002f62000c1e1900 */
[----:B---3--:R-:W-:-:S06]  /*01d0*/  IMAD.WIDE.U32 R4, R11, 0x4, R4 ;  /* 0x000000040b047825 */ /* 0x008fcc00078e0004 */
[----:B------:R-:W5:Y:S01]  /*01e0*/  LDG.E R5, desc[UR4][R4.64] ;  /* 0x0000000404057981 */ /* 0x000f62000c1e1900 */
[----:B----4-:R-:W-:-:S04]  /*01f0*/  IMAD.WIDE.U32 R6, R11, 0x4, R6 ;  /* 0x000000040b067825 */ /* 0x010fc800078e0006 */
[----:B0-----:R-:W-:-:S04]  /*0200*/  IMAD.WIDE.U32 R8, R11, 0x4, R8 ;  /* 0x000000040b087825 */ /* 0x001fc800078e0008 */
[----:B-----5:R-:W-:-:S05]  /*0210*/  FADD R13, R2, -R5 ;  /* 0x80000005020d7221 */ /* 0x020fca0000000000 */
[----:B------:R-:W-:Y:S04]  /*0220*/  STG.E desc[UR4][R6.64], R13 ;  /* 0x0000000d06007986 */ /* 0x000fe8000c101904 */
[----:B------:R-:W2:Y:S02]  /*0230*/  LDG.E R0, desc[UR4][R8.64] ;  /* 0x0000000408007981 */ /* 0x000ea4000c1e1900 */
[----:B--2---:R-:W-:-:S05]  /*0240*/  FFMA R11, R13, UR6, R0 ;  /* 0x000000060d0b7c23 */ /* 0x004fca0008000000 */
[----:B------:R-:W-:Y:S01]  /*0250*/  STG.E desc[UR4][R8.64], R11 ;  /* 0x0000000b08007986 */ /* 0x000fe2000c101904 */
[----:B------:R-:W-:Y:S05]  /*0260*/  EXIT ;  /* 0x000000000000794d */ /* 0x000fea0003800000 */
.L_x_0:
[----:B------:R-:W-:-:S00]  /*0270*/  BRA `(.L_x_0) ;  /* 0xfffffffc00fc7947 */ /* 0x000fc0000383ffff */
[----:B------:R-:W-:-:S00]  /*0280*/  NOP ;  /* 0x0000000000007918 */ /* 0x000fc00000000000 */
[----:B------:R-:W-:-:S00]  /*0290*/  NOP ;  /* 0x0000000000007918 */ /* 0x000fc00000000000 */
[----:B------:R-:W-:-:S00]  /*02a0*/  NOP ;  /* 0x0000000000007918 */ /* 0x000fc00000000000 */
[----:B------:R-:W-:-:S00]  /*02b0*/  NOP ;  /* 0x0000000000007918 */ /* 0x000fc00000000000 */
[----:B------:R-:W-:-:S00]  /*02c0*/  NOP ;  /* 0x0000000000007918 */ /* 0x000fc00000000000 */
[----:B------:R-:W-:-:S00]  /*02d0*/  NOP ;  /* 0x0000000000007918 */ /* 0x000fc00000000000 */
[----:B------:R-:W-:-:S00]  /*02e0*/  NOP ;  /* 0x0000000000007918 */ /* 0x000fc00000000000 */
[----:B------:R-:W-:-:S00]  /*02f0*/  NOP ;  /* 0x0000000000007918 */ /* 0x000fc00000000000 */
.L_x_31:


//--------------------- .text._Z33prepareVerticalPottsProblems4ADMMPfS_S_S_S_S_fjjj --------------------------
	.section	.text._Z33prepareVerticalPottsProblems4ADMMPfS_S_S_S_S_fjjj,"ax",@progbits
	.align	128
        .global         _Z33prepareVerticalPottsProblems4ADMMPfS_S_S_S_S_fjjj
        .type           _Z33prepareVerticalPottsProblems4ADMMPfS_S_S_S_S_fjjj,@function
        .size           _Z33prepareVerticalPottsProblems4ADMMPfS_S_S_S_S_fjjj,(.L_x_29 - _Z33prepareVerticalPottsProblems4ADMMPfS_S_S_S_S_fjjj)
        .other          _Z33prepareVerticalPottsProblems4ADMMPfS_S_S_S_S_fjjj,@"STO_CUDA_ENTRY STV_DEFAULT"
_Z33prepareVerticalPottsProblems4ADMMPfS_S_S_S_S_fjjj:
.text._Z33prepareVerticalPottsProblems4ADMMPfS_S_S_S_S_fjjj:
        /* <DEDUP_REMOVED lines=21> */
[----:B------:R-:W-:Y:S02]  /*0150*/  IMAD R15, R5, UR7, R0 ;  /* 0x00000007050f7c24 */ /* 0x000fe4000f8e0200 */
[----:B------:R-:W-:Y:S01]  /*0160*/  IMAD R4, R4, UR7, RZ ;  /* 0x0000000704047c24 */ /* 0x000fe2000f8e02ff */
[----:B------:R-:W2:Y:S03]  /*0170*/  LDCU UR6, c[0x0][0x3b0] ;  /* 0x00007600ff0677ac */ /* 0x000ea60008000800 */
[----:B------:R-:W3:Y:S08]  /*0180*/  LDC.64 R12, c[0x0][0x388] ;  /* 0x0000e200ff0c7b82 */ /* 0x000ef00000000a00 */
[----:B------:R-:W4:Y:S08]  /*0190*/  LDC.64 R10, c[0x0][0x398] ;  /* 0x0000e600ff0a7b82 */ /* 0x000f300000000a00 */
[----:B------:R-:W5:Y:S01]  /*01a0*/  LDC.64 R2, c[0x0][0x380] ;  /* 0x0000e000ff027b82 */ /* 0x000f620000000a00 */
[----:B0-----:R-:W-:-:S07]  /*01b0*/  IMAD.WIDE.U32 R8, R15, 0x4, R8 ;  /* 0x000000040f087825 */ /* 0x001fce00078e0008 */
[----:B------:R-:W0:Y:S01]  /*01c0*/  LDC.64 R6, c[0x0][0x3a8] ;  /* 0x0000ea00ff067b82 */ /* 0x000e220000000a00 */
[----:B------:R-:W-:Y:S01]  /*01d0*/  IMAD R5, R4, UR8, R15 ;  /* 0x0000000804057c24 */ /* 0x000fe2000f8e020f */
[----:B-1----:R-:W2:Y:S03]  /*01e0*/  LDG.E R9, desc[UR4][R8.64] ;  /* 0x0000000408097981 */ /* 0x002ea6000c1e1900 */
[----:B---3--:R-:W-:-:S04]  /*01f0*/  IMAD.WIDE.U32 R12, R5, 0x4, R12 ;  /* 0x00000004050c7825 */ /* 0x008fc800078e000c */
[----:B----4-:R-:W-:Y:S02]  /*0200*/  IMAD.WIDE.U32 R10, R15, 0x4, R10 ;  /* 0x000000040f0a7825 */ /* 0x010fe400078e000a */
[----:B------:R-:W3:Y:S04]  /*0210*/  LDG.E R12, desc[UR4][R12.64] ;  /* 0x000000040c0c7981 */ /* 0x000ee8000c1e1900 */
[----:B------:R-:W4:Y:S01]  /*0220*/  LDG.E R10, desc[UR4][R10.64] ;  /* 0x000000040a0a7981 */ /* 0x000f22000c1e1900 */
[----:B-----5:R-:W-:-:S06]  /*0230*/  IMAD.WIDE.U32 R2, R5, 0x4, R2 ;  /* 0x0000000405027825 */ /* 0x020fcc00078e0002 */
[----:B------:R-:W4:Y:S01]  /*0240*/  LDG.E R3, desc[UR4][R2.64] ;  /* 0x0000000402037981 */ /* 0x000f22000c1e1900 */
[----:B0-----:R-:W-:-:S06]  /*0250*/  IMAD.WIDE.U32 R6, R5, 0x4, R6 ;  /* 0x0000000405067825 */ /* 0x001fcc00078e0006 */
[----:B------:R-:W5:Y:S01]  /*0260*/  LDG.E R7, desc[UR4][R6.64] ;  /* 0x0000000406077981 */ /* 0x000f62000c1e1900 */
[----:B------:R-:W-:Y:S01]  /*0270*/  BSSY.RECONVERGENT B0, `(.L_x_1) ;  /* 0x000000f000007945 */ /* 0x000fe20003800200 */
[----:B--2---:R-:W0:Y:S01]  /*0280*/  MUFU.RCP R4, R9 ;  /* 0x0000000900047308 */ /* 0x004e220000001000 */
[----:B---3--:R-:W-:-:S04]  /*0290*/  FMUL R15, R12, UR6 ;  /* 0x000000060c0f7c20 */ /* 0x008fc80008400000 */
[----:B----4-:R-:W-:Y:S01]  /*02a0*/  FFMA R0, R10, R3, R15 ;  /* 0x000000030a007223 */ /* 0x010fe2000000000f */
[----:B0-----:R-:W-:-:S03]  /*02b0*/  FFMA R15, -R9, R4, 1 ;  /* 0x3f800000090f7423 */ /* 0x001fc60000000104 */
[----:B-----5:R-:W-:-:S04]  /*02c0*/  FADD R0, R0, R7 ;  /* 0x0000000700007221 */ /* 0x020fc80000000000 */
[----:B------:R-:W0:Y:S01]  /*02d0*/  FCHK P0, R0, R9 ;  /* 0x0000000900007302 */ /* 0x000e220000000000 */
[----:B------:R-:W-:-:S04]  /*02e0*/  FFMA R15, R4, R15, R4 ;  /* 0x0000000f040f7223 */ /* 0x000fc80000000004 */
[----:B------:R-:W-:-:S04]  /*02f0*/  FFMA R4, R0, R15, RZ ;  /* 0x0000000f00047223 */ /* 0x000fc800000000ff */
[----:B------:R-:W-:-:S04]  /*0300*/  FFMA R2, -R9, R4, R0 ;  /* 0x0000000409027223 */ /* 0x000fc80000000100 */
[----:B------:R-:W-:Y:S01]  /*0310*/  FFMA R15, R15, R2, R4 ;  /* 0x000000020f0f7223 */ /* 0x000fe20000000004 */
[----:B0-----:R-:W-:Y:S06]  /*0320*/  @!P0 BRA `(.L_x_2) ;  /* 0x00000000000c8947 */ /* 0x001fec0003800000 */
[----:B------:R-:W-:-:S07]  /*0330*/  MOV R2, 0x350 ;  /* 0x0000035000027802 */ /* 0x000fce0000000f00 */
[----:B------:R-:W-:Y:S05]  /*0340*/  CALL.REL.NOINC `($__internal_0_$__cuda_sm3x_div_rn_noftz_f32_slowpath) ;  /* 0x0000000000187944 */ /* 0x000fea0003c00000 */
[----:B------:R-:W-:-:S07]  /*0350*/  IMAD.MOV.U32 R15, RZ, RZ, R0 ;  /* 0x000000ffff0f7224 */ /* 0x000fce00078e0000 */
.L_x_2:
[----:B------:R-:W-:Y:S05]  /*0360*/  BSYNC.RECONVERGENT B0 ;  /* 0x0000000000007941 */ /* 0x000fea0003800200 */
.L_x_1:
[----:B------:R-:W0:Y:S02]  /*0370*/  LDC.64 R2, c[0x0][0x390] ;  /* 0x0000e400ff027b82 */ /* 0x000e240000000a00 */
[----:B0-----:R-:W-:-:S05]  /*0380*/  IMAD.WIDE.U32 R2, R5, 0x4, R2 ;  /* 0x0000000405027825 */ /* 0x001fca00078e0002 */
[----:B------:R-:W-:Y:S01]  /*0390*/  STG.E desc[UR4][R2.64], R15 ;  /* 0x0000000f02007986 */ /* 0x000fe2000c101904 */
[----:B------:R-:W-:Y:S05]  /*03a0*/  EXIT ;  /* 0x000000000000794d */ /* 0x000fea0003800000 */
        .weak           $__internal_0_$__cuda_sm3x_div_rn_noftz_f32_slowpath
        .type           $__internal_0_$__cuda_sm3x_div_rn_noftz_f32_slowpath,@function
        .size           $__internal_0_$__cuda_sm3x_div_rn_noftz_f32_slowpath,(.L_x_29 - $__internal_0_$__cuda_sm3x_div_rn_noftz_f32_slowpath)
$__internal_0_$__cuda_sm3x_div_rn_noftz_f32_slowpath:
[----:B------:R-:W-:Y:S01]  /*03b0*/  SHF.R.U32.HI R4, RZ, 0x17, R9 ;  /* 0x00000017ff047819 */ /* 0x000fe20000011609 */
[----:B------:R-:W-:Y:S01]  /*03c0*/  BSSY.RECONVERGENT B1, `(.L_x_3) ;  /* 0x0000064000017945 */ /* 0x000fe20003800200 */
[--C-:B------:R-:W-:Y:S01]  /*03d0*/  SHF.R.U32.HI R3, RZ, 0x17, R0.reuse ;  /* 0x00000017ff037819 */ /* 0x100fe20000011600 */
[----:B------:R-:W-:Y:S01]  /*03e0*/  IMAD.MOV.U32 R7, RZ, RZ, R0 ;  /* 0x000000ffff077224 */ /* 0x000fe200078e0000 */
[----:B------:R-:W-:Y:S02]  /*03f0*/  LOP3.LUT R6, R4, 0xff, RZ, 0xc0, !PT ;  /* 0x000000ff04067812 */ /* 0x000fe400078ec0ff */
[----:B------:R-:W-:-:S03]  /*0400*/  LOP3.LUT R4, R3, 0xff, RZ, 0xc0, !PT ;  /* 0x000000ff03047812 */ /* 0x000fc600078ec0ff */
[----:B------:R-:W-:Y:S02]  /*0410*/  VIADD R11, R6, 0xffffffff ;  /* 0xffffffff060b7836 */ /* 0x000fe40000000000 */
[----:B------:R-:W-:-:S03]  /*0420*/  VIADD R10, R4, 0xffffffff ;  /* 0xffffffff040a7836 */ /* 0x000fc60000000000 */
[----:B------:R-:W-:-:S04]  /*0430*/  ISETP.GT.U32.AND P0, PT, R11, 0xfd, PT ;  /* 0x000000fd0b00780c */ /* 0x000fc80003f04070 */
[----:B------:R-:W-:-:S13]  /*0440*/  ISETP.GT.U32.OR P0, PT, R10, 0xfd, P0 ;  /* 0x000000fd0a00780c */ /* 0x000fda0000704470 */
[----:B------:R-:W-:Y:S01]  /*0450*/  @!P0 IMAD.MOV.U32 R8, RZ, RZ, RZ ;  /* 0x000000ffff088224 */ /* 0x000fe200078e00ff */
[----:B------:R-:W-:Y:S06]  /*0460*/  @!P0 BRA `(.L_x_4) ;  /* 0x0000000000608947 */ /* 0x000fec0003800000 */
[----:B------:R-:W-:Y:S01]  /*0470*/  FSETP.GTU.FTZ.AND P0, PT, |R0|, +INF , PT ;  /* 0x7f8000000000780b */ /* 0x000fe20003f1c200 */
[----:B------:R-:W-:Y:S01]  /*0480*/  IMAD.MOV.U32 R3, RZ, RZ, R9 ;  /* 0x000000ffff037224 */ /* 0x000fe200078e0009 */
[----:B------:R-:W-:-:S04]  /*0490*/  FSETP.GTU.FTZ.AND P1, PT, |R9|, +INF , PT ;  /* 0x7f8000000900780b */ /* 0x000fc80003f3c200 */
[----:B------:R-:W-:-:S13]  /*04a0*/  PLOP3.LUT P0, PT, P0, P1, PT, 0xf8, 0x8f ;  /* 0x00000000008f781c */ /* 0x000fda0000703f70 */
[----:B------:R-:W-:Y:S05]  /*04b0*/  @P0 BRA `(.L_x_5) ;  /* 0x00000004004c0947 */ /* 0x000fea0003800000 */
[----:B------:R-:W-:-:S13]  /*04c0*/  LOP3.LUT P0, RZ, R9, 0x7fffffff, R7, 0xc8, !PT ;  /* 0x7fffffff09ff7812 */ /* 0x000fda000780c807 */
[----:B------:R-:W-:Y:S05]  /*04d0*/  @!P0 BRA `(.L_x_6) ;  /* 0x00000004003c8947 */ /* 0x000fea0003800000 */
[C---:B------:R-:W-:Y:S02]  /*04e0*/  FSETP.NEU.FTZ.AND P2, PT, |R0|.reuse, +INF , PT ;  /* 0x7f8000000000780b */ /* 0x040fe40003f5d200 */
[----:B------:R-:W-:Y:S02]  /*04f0*/  FSETP.NEU.FTZ.AND P1, PT, |R3|, +INF , PT ;  /* 0x7f8000000300780b */ /* 0x000fe40003f3d200 */
[----:B------:R-:W-:-:S11]  /*0500*/  FSETP.NEU.FTZ.AND P0, PT, |R0|, +INF , PT ;  /* 0x7f8000000000780b */ /* 0x000fd60003f1d200 */
[----:B------:R-:W-:Y:S05]  /*0510*/  @!P1 BRA !P2, `(.L_x_6) ;  /* 0x00000004002c9947 */ /* 0x000fea0005000000 */
[----:B------:R-:W-:-:S04]  /*0520*/  LOP3.LUT P2, RZ, R7, 0x7fffffff, RZ, 0xc0, !PT ;  /* 0x7fffffff07ff7812 */ /* 0x000fc8000784c0ff */
[----:B------:R-:W-:-:S13]  /*0530*/  PLOP3.LUT P1, PT, P1, P2, PT, 0x2f, 0xf2 ;  /* 0x0000000000f2781c */ /* 0x000fda0000f24577 */
[----:B------:R-:W-:Y:S05]  /*0540*/  @P1 BRA `(.L_x_7) ;  /* 0x0000000400181947 */ /* 0x000fea0003800000 */
[----:B------:R-:W-:-:S04]  /*0550*/  LOP3.LUT P1, RZ, R9, 0x7fffffff, RZ, 0xc0, !PT ;  /* 0x7fffffff09ff7812 */ /* 0x000fc8000782c0ff */
[----:B------:R-:W-:-:S13]  /*0560*/  PLOP3.LUT P0, PT, P0, P1, PT, 0x2f, 0xf2 ;  /* 0x0000000000f2781c */ /* 0x000fda0000702577 */
[----:B------:R-:W-:Y:S05]  /*0570*/  @P0 BRA `(.L_x_8) ;  /* 0x0000000400000947 */ /* 0x000fea0003800000 */
[----:B------:R-:W-:Y:S02]  /*0580*/  ISETP.GE.AND P0, PT, R10, RZ, PT ;  /* 0x000000ff0a00720c */ /* 0x000fe40003f06270 */
[----:B------:R-:W-:-:S11]  /*0590*/  ISETP.GE.AND P1, PT, R11, RZ, PT ;  /* 0x000000ff0b00720c */ /* 0x000fd60003f26270 */
[----:B------:R-:W-:Y:S02]  /*05a0*/  @P0 IMAD.MOV.U32 R8, RZ, RZ, RZ ;  /* 0x000000ffff080224 */ /* 0x000fe400078e00ff */
[----:B------:R-:W-:Y:S01]  /*05b0*/  @!P0 FFMA R7, R0, 1.84467440737095516160e+19, RZ ;  /* 0x5f80000000078823 */ /* 0x000fe200000000ff */
[----:B------:R-:W-:Y:S02]  /*05c0*/  @!P0 IMAD.MOV.U32 R8, RZ, RZ, -0x40 ;  /* 0xffffffc0ff088424 */ /* 0x000fe400078e00ff */
[----:B------:R-:W-:Y:S02]  /*05d0*/  @!P1 FFMA R9, R3, 1.84467440737095516160e+19, RZ ;  /* 0x5f80000003099823 */ /* 0x000fe400000000ff */
[----:B------:R-:W-:-:S07]  /*05e0*/  @!P1 VIADD R8, R8, 0x40 ;  /* 0x0000004008089836 */ /* 0x000fce0000000000 */
.L_x_4:
[----:B------:R-:W-:Y:S01]  /*05f0*/  LEA R0, R6, 0xc0800000, 0x17 ;  /* 0xc080000006007811 */ /* 0x000fe200078eb8ff */
[----:B------:R-:W-:Y:S01]  /*0600*/  VIADD R4, R4, 0xffffff81 ;  /* 0xffffff8104047836 */ /* 0x000fe20000000000 */
[----:B------:R-:W-:Y:S02]  /*0610*/  BSSY.RECONVERGENT B2, `(.L_x_9) ;  /* 0x0000035000027945 */ /* 0x000fe40003800200 */
[----:B------:R-:W-:Y:S01]  /*0620*/  IADD3 R9, PT, PT, -R0, R9, RZ ;  /* 0x0000000900097210 */ /* 0x000fe20007ffe1ff */
[C---:B------:R-:W-:Y:S01]  /*0630*/  IMAD R0, R4.reuse, -0x800000, R7 ;  /* 0xff80000004007824 */ /* 0x040fe200078e0207 */
[----:B------:R-:W-:Y:S02]  /*0640*/  IADD3 R7, PT, PT, R4, 0x7f, -R6 ;  /* 0x0000007f04077810 */ /* 0x000fe40007ffe806 */
[----:B------:R-:W0:Y:S01]  /*0650*/  MUFU.RCP R3, R9 ;  /* 0x0000000900037308 */ /* 0x000e220000001000 */
[----:B------:R-:W-:Y:S02]  /*0660*/  FADD.FTZ R11, -R9, -RZ ;  /* 0x800000ff090b7221 */ /* 0x000fe40000010100 */
[----:B------:R-:W-:-:S02]  /*0670*/  IMAD.IADD R7, R7, 0x1, R8 ;  /* 0x0000000107077824 */ /* 0x000fc400078e0208 */
[----:B0-----:R-:W-:-:S04]  /*0680*/  FFMA R10, R3, R11, 1 ;  /* 0x3f800000030a7423 */ /* 0x001fc8000000000b */
[----:B------:R-:W-:-:S04]  /*0690*/  FFMA R12, R3, R10, R3 ;  /* 0x0000000a030c7223 */ /* 0x000fc80000000003 */
[----:B------:R-:W-:-:S04]  /*06a0*/  FFMA R3, R0, R12, RZ ;  /* 0x0000000c00037223 */ /* 0x000fc800000000ff */
[----:B------:R-:W-:-:S04]  /*06b0*/  FFMA R10, R11, R3, R0 ;  /* 0x000000030b0a7223 */ /* 0x000fc80000000000 */
[----:B------:R-:W-:-:S04]  /*06c0*/  FFMA R13, R12, R10, R3 ;  /* 0x0000000a0c0d7223 */ /* 0x000fc80000000003 */
[----:B------:R-:W-:-:S04]  /*06d0*/  FFMA R10, R11, R13, R0 ;  /* 0x0000000d0b0a7223 */ /* 0x000fc80000000000 */
[----:B------:R-:W-:-:S05]  /*06e0*/  FFMA R0, R12, R10, R13 ;  /* 0x0000000a0c007223 */ /* 0x000fca000000000d */
[----:B------:R-:W-:-:S04]  /*06f0*/  SHF.R.U32.HI R3, RZ, 0x17, R0 ;  /* 0x00000017ff037819 */ /* 0x000fc80000011600 */
[----:B------:R-:W-:-:S05]  /*0700*/  LOP3.LUT R3, R3, 0xff, RZ, 0xc0, !PT ;  /* 0x000000ff03037812 */ /* 0x000fca00078ec0ff */
[----:B------:R-:W-:-:S04]  /*0710*/  IMAD.IADD R8, R3, 0x1, R7 ;  /* 0x0000000103087824 */ /* 0x000fc800078e0207 */
[----:B------:R-:W-:-:S05]  /*0720*/  VIADD R3, R8, 0xffffffff ;  /* 0xffffffff08037836 */ /* 0x000fca0000000000 */
[----:B------:R-:W-:-:S13]  /*0730*/  ISETP.GE.U32.AND P0, PT, R3, 0xfe, PT ;  /* 0x000000fe0300780c */ /* 0x000fda0003f06070 */
[----:B------:R-:W-:Y:S05]  /*0740*/  @!P0 BRA `(.L_x_10) ;  /* 0x0000000000808947 */ /* 0x000fea0003800000 */
[----:B------:R-:W-:-:S13]  /*0750*/  ISETP.GT.AND P0, PT, R8, 0xfe, PT ;  /* 0x000000fe0800780c */ /* 0x000fda0003f04270 */
[----:B------:R-:W-:Y:S05]  /*0760*/  @P0 BRA `(.L_x_11) ;  /* 0x00000000006c0947 */ /* 0x000fea0003800000 */
[----:B------:R-:W-:-:S13]  /*0770*/  ISETP.GE.AND P0, PT, R8, 0x1, PT ;  /* 0x000000010800780c */ /* 0x000fda0003f06270 */
[----:B------:R-:W-:Y:S05]  /*0780*/  @P0 BRA `(.L_x_12) ;  /* 0x0000000000740947 */ /* 0x000fea0003800000 */
[----:B------:R-:W-:Y:S02]  /*0790*/  ISETP.GE.AND P0, PT, R8, -0x18, PT ;  /* 0xffffffe80800780c */ /* 0x000fe40003f06270 */
[----:B------:R-:W-:-:S11]  /*07a0*/  LOP3.LUT R0, R0, 0x80000000, RZ, 0xc0, !PT ;  /* 0x8000000000007812 */ /* 0x000fd600078ec0ff */
[----:B------:R-:W-:Y:S05]  /*07b0*/  @!P0 BRA `(.L_x_12) ;  /* 0x0000000000688947 */ /* 0x000fea0003800000 */
[-CC-:B------:R-:W-:Y:S01]  /*07c0*/  FFMA.RZ R3, R12, R10.reuse, R13.reuse ;  /* 0x0000000a0c037223 */ /* 0x180fe2000000c00d */
[----:B------:R-:W-:Y:S02]  /*07d0*/  VIADD R7, R8, 0x20 ;  /* 0x0000002008077836 */ /* 0x000fe40000000000 */
[-CC-:B------:R-:W-:Y:S01]  /*07e0*/  FFMA.RM R4, R12, R10.reuse, R13.reuse ;  /* 0x0000000a0c047223 */ /* 0x180fe2000000400d */
[----:B------:R-:W-:Y:S02]  /*07f0*/  ISETP.NE.AND P2, PT, R8, RZ, PT ;  /* 0x000000ff0800720c */ /* 0x000fe40003f45270 */
[----:B------:R-:W-:Y:S01]  /*0800*/  LOP3.LUT R6, R3, 0x7fffff, RZ, 0xc0, !PT ;  /* 0x007fffff03067812 */ /* 0x000fe200078ec0ff */
[----:B------:R-:W-:Y:S01]  /*0810*/  FFMA.RP R3, R12, R10, R13 ;  /* 0x0000000a0c037223 */ /* 0x000fe2000000800d */
[----:B------:R-:W-:Y:S02]  /*0820*/  ISETP.NE.AND P1, PT, R8, RZ, PT ;  /* 0x000000ff0800720c */ /* 0x000fe40003f25270 */
[----:B------:R-:W-:-:S02]  /*0830*/  LOP3.LUT R6, R6, 0x800000, RZ, 0xfc, !PT ;  /* 0x0080000006067812 */ /* 0x000fc400078efcff */
[----:B------:R-:W-:Y:S02]  /*0840*/  IADD3 R8, PT, PT, -R8, RZ, RZ ;  /* 0x000000ff08087210 */ /* 0x000fe40007ffe1ff */
[----:B------:R-:W-:Y:S02]  /*0850*/  SHF.L.U32 R7, R6, R7, RZ ;  /* 0x0000000706077219 */ /* 0x000fe400000006ff */
[----:B------:R-:W-:Y:S02]  /*0860*/  FSETP.NEU.FTZ.AND P0, PT, R3, R4, PT ;  /* 0x000000040300720b */ /* 0x000fe40003f1d000 */
[----:B------:R-:W-:Y:S02]  /*0870*/  SEL R3, R8, RZ, P2 ;  /* 0x000000ff08037207 */ /* 0x000fe40001000000 */
[----:B------:R-:W-:Y:S02]  /*0880*/  ISETP.NE.AND P1, PT, R7, RZ, P1 ;  /* 0x000000ff0700720c */ /* 0x000fe40000f25270 */
[----:B------:R-:W-:-:S02]  /*0890*/  SHF.R.U32.HI R3, RZ, R3, R6 ;  /* 0x00000003ff037219 */ /* 0x000fc40000011606 */
[----:B------:R-:W-:Y:S02]  /*08a0*/  PLOP3.LUT P0, PT, P0, P1, PT, 0xf8, 0x8f ;  /* 0x00000000008f781c */ /* 0x000fe40000703f70 */
[----:B------:R-:W-:Y:S02]  /*08b0*/  SHF.R.U32.HI R7, RZ, 0x1, R3 ;  /* 0x00000001ff077819 */ /* 0x000fe40000011603 */
[----:B------:R-:W-:-:S04]  /*08c0*/  SEL R4, RZ, 0x1, !P0 ;  /* 0x00000001ff047807 */ /* 0x000fc80004000000 */
[----:B------:R-:W-:-:S04]  /*08d0*/  LOP3.LUT R4, R4, 0x1, R7, 0xf8, !PT ;  /* 0x0000000104047812 */ /* 0x000fc800078ef807 */
[----:B------:R-:W-:-:S05]  /*08e0*/  LOP3.LUT R4, R4, R3, RZ, 0xc0, !PT ;  /* 0x0000000304047212 */ /* 0x000fca00078ec0ff */
[----:B------:R-:W-:-:S05]  /*08f0*/  IMAD.IADD R7, R7, 0x1, R4 ;  /* 0x0000000107077824 */ /* 0x000fca00078e0204 */
[----:B------:R-:W-:Y:S01]  /*0900*/  LOP3.LUT R0, R7, R0, RZ, 0xfc, !PT ;  /* 0x0000000007007212 */ /* 0x000fe200078efcff */
[----:B------:R-:W-:Y:S06]  /*0910*/  BRA `(.L_x_12) ;  /* 0x0000000000107947 */ /* 0x000fec0003800000 */
.L_x_11:
[----:B------:R-:W-:-:S04]  /*0920*/  LOP3.LUT R0, R0, 0x80000000, RZ, 0xc0, !PT ;  /* 0x8000000000007812 */ /* 0x000fc800078ec0ff */
[----:B------:R-:W-:Y:S01]  /*0930*/  LOP3.LUT R0, R0, 0x7f800000, RZ, 0xfc, !PT ;  /* 0x7f80000000007812 */ /* 0x000fe200078efcff */
[----:B------:R-:W-:Y:S06]  /*0940*/  BRA `(.L_x_12) ;  /* 0x0000000000047947 */ /* 0x000fec0003800000 */
.L_x_10:
[----:B------:R-:W-:-:S07]  /*0950*/  IMAD R0, R7, 0x800000, R0 ;  /* 0x0080000007007824 */ /* 0x000fce00078e0200 */
.L_x_12:
[----:B------:R-:W-:Y:S05]  /*0960*/  BSYNC.RECONVERGENT B2 ;  /* 0x0000000000027941 */ /* 0x000fea0003800200 */
.L_x_9:
[----:B------:R-:W-:Y:S05]  /*0970*/  BRA `(.L_x_13) ;  /* 0x0000000000207947 */ /* 0x000fea0003800000 */
.L_x_8:
[----:B------:R-:W-:-:S04]  /*0980*/  LOP3.LUT R0, R9, 0x80000000, R7, 0x48, !PT ;  /* 0x8000000009007812 */ /* 0x000fc800078e4807 */
[----:B------:R-:W-:Y:S01]  /*0990*/  LOP3.LUT R0, R0, 0x7f800000, RZ, 0xfc, !PT ;  /* 0x7f80000000007812 */ /* 0x000fe200078efcff */
[----:B------:R-:W-:Y:S06]  /*09a0*/  BRA `(.L_x_13) ;  /* 0x0000000000147947 */ /* 0x000fec0003800000 */
.L_x_7:
[----:B------:R-:W-:Y:S01]  /*09b0*/  LOP3.LUT R0, R9, 0x80000000, R7, 0x48, !PT ;  /* 0x8000000009007812 */ /* 0x000fe200078e4807 */
[----:B------:R-:W-:Y:S06]  /*09c0*/  BRA `(.L_x_13) ;  /* 0x00000000000c7947 */ /* 0x000fec0003800000 */
.L_x_6:
[----:B------:R-:W0:Y:S01]  /*09d0*/  MUFU.RSQ R0, -QNAN ;  /* 0xffc0000000007908 */ /* 0x000e220000001400 */
[----:B------:R-:W-:Y:S05]  /*09e0*/  BRA `(.L_x_13) ;  /* 0x0000000000047947 */ /* 0x000fea0003800000 */
.L_x_5:
[----:B------:R-:W-:-:S07]  /*09f0*/  FADD.FTZ R0, R0, R3 ;  /* 0x0000000300007221 */ /* 0x000fce0000010000 */
.L_x_13:
[----:B------:R-:W-:Y:S05]  /*0a00*/  BSYNC.RECONVERGENT B1 ;  /* 0x0000000000017941 */ /* 0x000fea0003800200 */
.L_x_3:
[----:B------:R-:W-:-:S04]  /*0a10*/  IMAD.MOV.U32 R3, RZ, RZ, 0x0 ;  /* 0x00000000ff037424 */ /* 0x000fc800078e00ff */
[----:B0-----:R-:W-:Y:S05]  /*0a20*/  RET.REL.NODEC R2 `(_Z33prepareVerticalPottsProblems4ADMMPfS_S_S_S_S_fjjj) ;  /* 0xfffffff402747950 */ /* 0x001fea0003c3ffff */
.L_x_14:
        /* <DEDUP_REMOVED lines=13> */
.L_x_29:


//--------------------- .text._Z35prepareHorizontalPottsProblems4ADMMPfS_S_S_S_S_fjjj --------------------------
	.section	.text._Z35prepareHorizontalPottsProblems4ADMMPfS_S_S_S_S_fjjj,"ax",@progbits
	.align	128
        .global         _Z35prepareHorizontalPottsProblems4ADMMPfS_S_S_S_S_fjjj
        .type           _Z35prepareHorizontalPottsProblems4ADMMPfS_S_S_S_S_fjjj,@function
        .size           _Z35prepareHorizontalPottsProblems4ADMMPfS_S_S_S_S_fjjj,(.L_x_30 - _Z35prepareHorizontalPottsProblems4ADMMPfS_S_S_S_S_fjjj)
        .other          _Z35prepareHorizontalPottsProblems4ADMMPfS_S_S_S_S_fjjj,@"STO_CUDA_ENTRY STV_DEFAULT"
_Z35prepareHorizontalPottsProblems4ADMMPfS_S_S_S_S_fjjj:
.text._Z35prepareHorizontalPottsProblems4ADMMPfS_S_S_S_S_fjjj:
        /* <DEDUP_REMOVED lines=44> */
[----:B-----5:R-:W-:-:S04]  /*02c0*/  FADD R0, R0, -R7 ;  /* 0x8000000700007221 */ /* 0x020fc80000000000 */
[----:B------:R-:W0:Y:S01]  /*02d0*/  FCHK P0, R0, R9 ;  /* 0x0000000900007302 */ /* 0x000e220000000000 */
[----:B------:R-:W-:-:S04]  /*02e0*/  FFMA R15, R4, R15, R4 ;  /* 0x0000000f040f7223 */ /* 0x000fc80000000004 */
[----:B------:R-:W-:-:S04]  /*02f0*/  FFMA R4, R0, R15, RZ ;  /* 0x0000000f00047223 */ /* 0x000fc800000000ff */
[----:B------:R-:W-:-:S04]  /*0300*/  FFMA R2, -R9, R4, R0 ;  /* 0x0000000409027223 */ /* 0x000fc80000000100 */
[----:B------:R-:W-:Y:S01]  /*0310*/  FFMA R15, R15, R2, R4 ;  /* 0x000000020f0f7223 */ /* 0x000fe20000000004 */
[----:B0-----:R-:W-:Y:S06]  /*0320*/  @!P0 BRA `(.L_x_16) ;  /* 0x00000000000c8947 */ /* 0x001fec0003800000 */
[----:B------:R-:W-:-:S07]  /*0330*/  MOV R2, 0x350 ;  /* 0x0000035000027802 */ /* 0x000fce0000000f00 */
[----:B------:R-:W-:Y:S05]  /*0340*/  CALL.REL.NOINC `($__internal_1_$__cuda_sm3x_div_rn_noftz_f32_slowpath) ;  /* 0x0000000000187944 */ /* 0x000fea0003c00000 */
[----:B------:R-:W-:-:S07]  /*0350*/  IMAD.MOV.U32 R15, RZ, RZ, R0 ;  /* 0x000000ffff0f7224 */ /* 0x000fce00078e0000 */
.L_x_16:
[----:B------:R-:W-:Y:S05]  /*0360*/  BSYNC.RECONVERGENT B0 ;  /* 0x0000000000007941 */ /* 0x000fea0003800200 */
.L_x_15:
[----:B------:R-:W0:Y:S02]  /*0370*/  LDC.64 R2, c[0x0][0x388] ;  /* 0x0000e200ff027b82 */ /* 0x000e240000000a00 */
[----:B0-----:R-:W-:-:S05]  /*0380*/  IMAD.WIDE.U32 R2, R5, 0x4, R2 ;  /* 0x0000000405027825 */ /* 0x001fca00078e0002 */
[----:B------:R-:W-:Y:S01]  /*0390*/  STG.E desc[UR4][R2.64], R15 ;  /* 0x0000000f02007986 */ /* 0x000fe2000c101904 */
[----:B------:R-:W-:Y:S05]  /*03a0*/  EXIT ;  /* 0x000000000000794d */ /* 0x000fea0003800000 */
        .weak           $__internal_1_$__cuda_sm3x_div_rn_noftz_f32_slowpath
        .type           $__internal_1_$__cuda_sm3x_div_rn_noftz_f32_slowpath,@function
        .size           $__internal_1_$__cuda_sm3x_div_rn_noftz_f32_slowpath,(.L_x_30 - $__internal_1_$__cuda_sm3x_div_rn_noftz_f32_slowpath)
$__internal_1_$__cuda_sm3x_div_rn_noftz_f32_slowpath:
        /* <DEDUP_REMOVED lines=36> */
.L_x_18:
        /* <DEDUP_REMOVED lines=51> */
.L_x_25:
[----:B------:R-:W-:-:S04]  /*0920*/  LOP3.LUT R0, R0, 0x80000000, RZ, 0xc0, !PT ;  /* 0x8000000000007812 */ /* 0x000fc800078ec0ff */
[----:B------:R-:W-:Y:S01]  /*0930*/  LOP3.LUT R0, R0, 0x7f800000, RZ, 0xfc, !PT ;  /* 0x7f80000000007812 */ /* 0x000fe200078efcff */
[----:B------:R-:W-:Y:S06]  /*0940*/  BRA `(.L_x_26) ;  /* 0x0000000000047947 */ /* 0x000fec0003800000 */
.L_x_24:
[----:B------:R-:W-:-:S07]  /*0950*/  IMAD R0, R7, 0x800000, R0 ;  /* 0x0080000007007824 */ /* 0x000fce00078e0200 */
.L_x_26:
[----:B------:R-:W-:Y:S05]  /*0960*/  BSYNC.RECONVERGENT B2 ;  /* 0x0000000000027941 */ /* 0x000fea0003800200 */
.L_x_23:
[----:B------:R-:W-:Y:S05]  /*0970*/  BRA `(.L_x_27) ;  /* 0x0000000000207947 */ /* 0x000fea0003800000 */
.L_x_22:
[----:B------:R-:W-:-:S04]  /*0980*/  LOP3.LUT R0, R9, 0x80000000, R7, 0x48, !PT ;  /* 0x8000000009007812 */ /* 0x000fc800078e4807 */
[----:B------:R-:W-:Y:S01]  /*0990*/  LOP3.LUT R0, R0, 0x7f800000, RZ, 0xfc, !PT ;  /* 0x7f80000000007812 */ /* 0x000fe200078efcff */
[----:B------:R-:W-:Y:S06]  /*09a0*/  BRA `(.L_x_27) ;  /* 0x0000000000147947 */ /* 0x000fec0003800000 */
.L_x_21:
[----:B------:R-:W-:Y:S01]  /*09b0*/  LOP3.LUT R0, R9, 0x80000000, R7, 0x48, !PT ;  /* 0x8000000009007812 */ /* 0x000fe200078e4807 */
[----:B------:R-:W-:Y:S06]  /*09c0*/  BRA `(.L_x_27) ;  /* 0x00000000000c7947 */ /* 0x000fec0003800000 */
.L_x_20:
[----:B------:R-:W0:Y:S01]  /*09d0*/  MUFU.RSQ R0, -QNAN ;  /* 0xffc0000000007908 */ /* 0x000e220000001400 */
[----:B------:R-:W-:Y:S05]  /*09e0*/  BRA `(.L_x_27) ;  /* 0x0000000000047947 */ /* 0x000fea0003800000 */
.L_x_19:
[----:B------:R-:W-:-:S07]  /*09f0*/  FADD.FTZ R0, R0, R3 ;  /* 0x0000000300007221 */ /* 0x000fce0000010000 */
.L_x_27:
[----:B------:R-:W-:Y:S05]  /*0a00*/  BSYNC.RECONVERGENT B1 ;  /* 0x0000000000017941 */ /* 0x000fea0003800200 */
.L_x_17:
[----:B------:R-:W-:-:S04]  /*0a10*/  IMAD.MOV.U32 R3, RZ, RZ, 0x0 ;  /* 0x00000000ff037424 */ /* 0x000fc800078e00ff */
[----:B0-----:R-:W-:Y:S05]  /*0a20*/  RET.REL.NODEC R2 `(_Z35prepareHorizontalPottsProblems4ADMMPfS_S_S_S_S_fjjj) ;  /* 0xfffffff402747950 */ /* 0x001fea0003c3ffff */
.L_x_28:
        /* <DEDUP_REMOVED lines=13> */
.L_x_30:


//--------------------- .nv.shared.reserved.0     --------------------------
	.section	.nv.shared.reserved.0,"aw",@nobits
	.weak		__nv_reservedSMEM_offset_0_alias
	.size		__nv_reservedSMEM_offset_0_alias, 0, 64
	.other		__nv_reservedSMEM_offset_0_alias,@"STO_CUDA_RESERVED_SHARED STV_DEFAULT"
__nv_reservedSMEM_offset_0_alias:
	.zero		0
	.zero		64


//--------------------- .nv.constant0._Z35updateLagrangeMultiplierKernel4ADMMPfS_S_S_fjjj --------------------------
	.section	.nv.constant0._Z35updateLagrangeMultiplierKernel4ADMMPfS_S_S_fjjj,"a",@progbits
	.sectionflags	@""
	.align	4
.nv.constant0._Z35updateLagrangeMultiplierKernel4ADMMPfS_S_S_fjjj:
	.zero		944


//--------------------- .nv.constant0._Z33prepareVerticalPottsProblems4ADMMPfS_S_S_S_S_fjjj --------------------------
	.section	.nv.constant0._Z33prepareVerticalPottsProblems4ADMMPfS_S_S_S_S_fjjj,"a",@progbits
	.sectionflags	@""
	.align	4
.nv.constant0._Z33prepareVerticalPottsProblems4ADMMPfS_S_S_S_S_fjjj:
	.zero		960


//--------------------- .nv.constant0._Z35prepareHorizontalPottsProblems4ADMMPfS_S_S_S_S_fjjj --------------------------
	.section	.nv.constant0._Z35prepareHorizontalPottsProblems4ADMMPfS_S_S_S_S_fjjj,"a",@progbits
	.sectionflags	@""
	.align	4
.nv.constant0._Z35prepareHorizontalPottsProblems4ADMMPfS_S_S_S_S_fjjj:
	.zero		960


//--------------------- SYMBOLS --------------------------

	.type		.nv.reservedSmem.offset0,@object
	.size		.nv.reservedSmem.offset0,0x4
